	.headerflags	@"EF_CUDA_TEXMODE_UNIFIED EF_CUDA_64BIT_ADDRESS EF_CUDA_ACCELERATORS EF_CUDA_SM90 EF_CUDA_VIRTUAL_SM(EF_CUDA_SM90)"
	.elftype	@"ET_EXEC"


//--------------------- .nv.info                  --------------------------
	.section	.nv.info,"",@"SHT_CUDA_INFO"
	.align	4


	//----- nvinfo : EIATTR_REGCOUNT
	.align		4
        /*0000*/ 	.byte	0x04, 0x2f
        /*0002*/ 	.short	(.L_1 - .L_0)
	.align		4
.L_0:
        /*0004*/ 	.word	index@(triton_poi_fused_6)
        /*0008*/ 	.word	0x0000001e


	//----- nvinfo : EIATTR_MIN_STACK_SIZE
	.align		4
.L_1:
        /*000c*/ 	.byte	0x04, 0x12
        /*000e*/ 	.short	(.L_3 - .L_2)
	.align		4
.L_2:
        /*0010*/ 	.word	index@(triton_poi_fused_6)
        /*0014*/ 	.word	0x00000000


	//----- nvinfo : EIATTR_FRAME_SIZE
	.align		4
.L_3:
        /*0018*/ 	.byte	0x04, 0x11
        /*001a*/ 	.short	(.L_5 - .L_4)
	.align		4
.L_4:
        /*001c*/ 	.word	index@(triton_poi_fused_6)
        /*0020*/ 	.word	0x00000000


	//----- nvinfo : EIATTR_MIN_STACK_SIZE
	.align		4
.L_5:
        /*0024*/ 	.byte	0x04, 0x12
        /*0026*/ 	.short	(.L_7 - .L_6)
	.align		4
.L_6:
        /*0028*/ 	.word	index@(triton_poi_fused_6)
        /*002c*/ 	.word	0x00000000
.L_7:


//--------------------- .nv.info.triton_poi_fused_6 --------------------------
	.section	.nv.info.triton_poi_fused_6,"",@"SHT_CUDA_INFO"
	.sectionflags	@""
	.align	4


	//----- nvinfo : EIATTR_CUDA_API_VERSION
	.align		4
        /*0000*/ 	.byte	0x04, 0x37
        /*0002*/ 	.short	(.L_9 - .L_8)
.L_8:
        /*0004*/ 	.word	0x0000007c


	//----- nvinfo : EIATTR_KPARAM_INFO
	.align		4
.L_9:
        /*0008*/ 	.byte	0x04, 0x17
        /*000a*/ 	.short	(.L_11 - .L_10)
.L_10:
        /*000c*/ 	.word	0x00000000
        /*0010*/ 	.short	0x0003
        /*0012*/ 	.short	0x0014
        /*0014*/ 	.byte	0x00, 0xf0, 0x11, 0x00


	//----- nvinfo : EIATTR_KPARAM_INFO
	.align		4
.L_11:
        /*0018*/ 	.byte	0x04, 0x17
        /*001a*/ 	.short	(.L_13 - .L_12)
.L_12:
        /*001c*/ 	.word	0x00000000
        /*0020*/ 	.short	0x0002
        /*0022*/ 	.short	0x0010
        /*0024*/ 	.byte	0x00, 0xf0, 0x11, 0x00


	//----- nvinfo : EIATTR_KPARAM_INFO
	.align		4
.L_13:
        /*0028*/ 	.byte	0x04, 0x17
        /*002a*/ 	.short	(.L_15 - .L_14)
.L_14:
        /*002c*/ 	.word	0x00000000
        /*0030*/ 	.short	0x0001
        /*0032*/ 	.short	0x0008
        /*0034*/ 	.byte	0x00, 0xf4, 0x21, 0x00


	//----- nvinfo : EIATTR_KPARAM_INFO
	.align		4
.L_15:
        /*0038*/ 	.byte	0x04, 0x17
        /*003a*/ 	.short	(.L_17 - .L_16)
.L_16:
        /*003c*/ 	.word	0x00000000
        /*0040*/ 	.short	0x0000
        /*0042*/ 	.short	0x0000
        /*0044*/ 	.byte	0x00, 0xf4, 0x21, 0x00


	//----- nvinfo : EIATTR_SPARSE_MMA_MASK
	.align		4
.L_17:
        /*0048*/ 	.byte	0x03, 0x50
        /*004a*/ 	.short	0x0000


	//----- nvinfo : EIATTR_MAXREG_COUNT
	.align		4
        /*004c*/ 	.byte	0x03, 0x1b
        /*004e*/ 	.short	0x00ff


	//----- nvinfo : EIATTR_EXIT_INSTR_OFFSETS
	.align		4
        /*0050*/ 	.byte	0x04, 0x1c
        /*0052*/ 	.short	(.L_19 - .L_18)


	//   ....[0]....
.L_18:
        /*0054*/ 	.word	0x000006b0


	//   ....[1]....
        /*0058*/ 	.word	0x00000700


	//----- nvinfo : EIATTR_REQNTID
	.align		4
.L_19:
        /*005c*/ 	.byte	0x04, 0x10
        /*005e*/ 	.short	(.L_21 - .L_20)
.L_20:
        /*0060*/ 	.word	0x00000080
        /*0064*/ 	.word	0x00000001
        /*0068*/ 	.word	0x00000001


	//----- nvinfo : EIATTR_CBANK_PARAM_SIZE
	.align		4
.L_21:
        /*006c*/ 	.byte	0x03, 0x19
        /*006e*/ 	.short	0x0018


	//----- nvinfo : EIATTR_PARAM_CBANK
	.align		4
        /*0070*/ 	.byte	0x04, 0x0a
        /*0072*/ 	.short	(.L_23 - .L_22)
	.align		4
.L_22:
        /*0074*/ 	.word	index@(.nv.constant0.triton_poi_fused_6)
        /*0078*/ 	.short	0x0210
        /*007a*/ 	.short	0x0018


	//----- nvinfo : EIATTR_SW_WAR
	.align		4
.L_23:
        /*007c*/ 	.byte	0x04, 0x36
        /*007e*/ 	.short	(.L_25 - .L_24)
.L_24:
        /*0080*/ 	.word	0x00000008
.L_25:


//--------------------- .nv.callgraph             --------------------------
	.section	.nv.callgraph,"",@"SHT_CUDA_CALLGRAPH"
	.align	4
	.sectionentsize	8
	.align		4
        /*0000*/ 	.word	0x00000000
	.align		4
        /*0004*/ 	.word	0xffffffff
	.align		4
        /*0008*/ 	.word	0x00000000
	.align		4
        /*000c*/ 	.word	0xfffffffe
	.align		4
        /*0010*/ 	.word	0x00000000
	.align		4
        /*0014*/ 	.word	0xfffffffd
	.align		4
        /*0018*/ 	.word	0x00000000
	.align		4
        /*001c*/ 	.word	0xfffffffc


//--------------------- .text.triton_poi_fused_6  --------------------------
	.section	.text.triton_poi_fused_6,"ax",@progbits
	.sectionflags	@"SHF_BARRIERS=1"
	.align	128
        .global         triton_poi_fused_6
        .type           triton_poi_fused_6,@function
        .size           triton_poi_fused_6,(.L_x_1 - triton_poi_fused_6)
        .other          triton_poi_fused_6,@"STO_CUDA_ENTRY STV_DEFAULT"
triton_poi_fused_6:
.text.triton_poi_fused_6:
[----:B------:R-:W0:Y:S01]  /*0000*/  LDC R1, c[0x0][0x28] ;  /* 0x00000a00ff017b82 */ /* 0x000e220000000800 */
[----:B------:R-:W1:Y:S07]  /*0010*/  S2R R19, SR_CTAID.Z ;  /* 0x0000000000137919 */ /* 0x000e6e0000002700 */
[----:B------:R-:W1:Y:S01]  /*0020*/  S2UR UR4, SR_CTAID.Y ;  /* 0x00000000000479c3 */ /* 0x000e620000002600 */
[----:B------:R-:W-:Y:S01]  /*0030*/  IMAD.MOV.U32 R14, RZ, RZ, RZ ;  /* 0x000000ffff0e7224 */ /* 0x000fe200078e00ff */
[----:B------:R-:W-:Y:S01]  /*0040*/  ULDC.64 UR6, c[0x0][0x208] ;  /* 0x0000820000067ab9 */ /* 0x000fe20000000a00 */
[----:B------:R-:W2:Y:S01]  /*0050*/  S2R R15, SR_CTAID.X ;  /* 0x00000000000f7919 */ /* 0x000ea20000002500 */
[----:B------:R-:W3:Y:S04]  /*0060*/  S2R R18, SR_TID.X ;  /* 0x0000000000127919 */ /* 0x000ee80000002100 */
[----:B------:R-:W1:Y:S08]  /*0070*/  LDC R0, c[0x0][0x10] ;  /* 0x00000400ff007b82 */ /* 0x000e700000000800 */
[----:B------:R-:W4:Y:S01]  /*0080*/  LDC.64 R16, c[0x0][0x210] ;  /* 0x00008400ff107b82 */ /* 0x000f220000000a00 */
[----:B-1----:R-:W-:-:S02]  /*0090*/  IMAD R19, R19, R0, UR4 ;  /* 0x0000000413137e24 */ /* 0x002fc4000f8e0200 */
[----:B--2---:R-:W-:Y:S02]  /*00a0*/  IMAD.SHL.U32 R15, R15, 0x10, RZ ;  /* 0x000000100f0f7824 */ /* 0x004fe400078e00ff */
[----:B------:R-:W-:Y:S01]  /*00b0*/  IMAD.SHL.U32 R19, R19, 0x40, RZ ;  /* 0x0000004013137824 */ /* 0x000fe200078e00ff */
[----:B---3--:R-:W-:Y:S02]  /*00c0*/  SHF.R.U32.HI R0, RZ, 0x4, R18 ;  /* 0x00000004ff007819 */ /* 0x008fe40000011612 */
[----:B------:R-:W-:Y:S02]  /*00d0*/  LOP3.LUT R4, R15, 0xf, R18, 0xf8, !PT ;  /* 0x0000000f0f047812 */ /* 0x000fe400078ef812 */
[----:B------:R-:W-:Y:S02]  /*00e0*/  SGXT.U32 R0, R0, 0x3 ;  /* 0x000000030000781a */ /* 0x000fe40000000000 */
[----:B------:R-:W-:Y:S02]  /*00f0*/  ISETP.GE.AND P0, PT, R4, 0x9, PT ;  /* 0x000000090400780c */ /* 0x000fe40003f06270 */
[----:B------:R-:W-:-:S02]  /*0100*/  LOP3.LUT R3, R19, 0x8, R0, 0xfe, !PT ;  /* 0x0000000813037812 */ /* 0x000fc400078efe00 */
[----:B------:R-:W-:Y:S02]  /*0110*/  LOP3.LUT R2, R19, R0, RZ, 0xfc, !PT ;  /* 0x0000000013027212 */ /* 0x000fe400078efcff */
[C---:B------:R-:W-:Y:S01]  /*0120*/  ISETP.LT.AND P2, PT, R3.reuse, 0x48000, !P0 ;  /* 0x000480000300780c */ /* 0x040fe20004741270 */
[--C-:B------:R-:W-:Y:S01]  /*0130*/  IMAD R3, R3, 0x9, R4.reuse ;  /* 0x0000000903037824 */ /* 0x100fe200078e0204 */
[----:B------:R-:W-:Y:S01]  /*0140*/  LOP3.LUT R6, R19, 0x10, R0, 0xfe, !PT ;  /* 0x0000001013067812 */ /* 0x000fe200078efe00 */
[C---:B------:R-:W-:Y:S01]  /*0150*/  IMAD R5, R2.reuse, 0x9, R4 ;  /* 0x0000000902057824 */ /* 0x040fe200078e0204 */
[----:B------:R-:W-:Y:S02]  /*0160*/  LOP3.LUT R7, R19, 0x18, R0, 0xfe, !PT ;  /* 0x0000001813077812 */ /* 0x000fe400078efe00 */
[----:B------:R-:W-:Y:S01]  /*0170*/  ISETP.LT.AND P1, PT, R2, 0x48000, !P0 ;  /* 0x000480000200780c */ /* 0x000fe20004721270 */
[----:B----4-:R-:W-:Y:S01]  /*0180*/  IMAD.WIDE R2, R3, 0x4, R16 ;  /* 0x0000000403027825 */ /* 0x010fe200078e0210 */
[----:B------:R-:W-:-:S02]  /*0190*/  ISETP.LT.AND P6, PT, R6, 0x48000, !P0 ;  /* 0x000480000600780c */ /* 0x000fc400047c1270 */
[----:B------:R-:W-:Y:S02]  /*01a0*/  LOP3.LUT R8, R19, 0x20, R0, 0xfe, !PT ;  /* 0x0000002013087812 */ /* 0x000fe400078efe00 */
[----:B------:R-:W-:Y:S01]  /*01b0*/  ISETP.LT.AND P5, PT, R7, 0x48000, !P0 ;  /* 0x000480000700780c */ /* 0x000fe200047a1270 */
[----:B------:R1:W2:Y:S01]  /*01c0*/  @P2 LDG.E.EL R14, desc[UR6][R2.64] ;  /* 0x00000006020e2981 */ /* 0x0002a2000c2e1900 */
[----:B------:R-:W-:Y:S02]  /*01d0*/  LOP3.LUT R4, R19, 0x28, R0, 0xfe, !PT ;  /* 0x0000002813047812 */ /* 0x000fe400078efe00 */
[----:B------:R-:W-:Y:S02]  /*01e0*/  LOP3.LUT R6, R19, 0x30, R0, 0xfe, !PT ;  /* 0x0000003013067812 */ /* 0x000fe400078efe00 */
[----:B------:R-:W-:Y:S02]  /*01f0*/  LOP3.LUT R7, R19, 0x38, R0, 0xfe, !PT ;  /* 0x0000003813077812 */ /* 0x000fe400078efe00 */
[----:B------:R-:W-:-:S02]  /*0200*/  ISETP.LT.AND P4, PT, R8, 0x48000, !P0 ;  /* 0x000480000800780c */ /* 0x000fc40004781270 */
[----:B------:R-:W-:Y:S02]  /*0210*/  ISETP.LT.AND P3, PT, R4, 0x48000, !P0 ;  /* 0x000480000400780c */ /* 0x000fe40004761270 */
[----:B------:R-:W-:Y:S02]  /*0220*/  ISETP.LT.AND P2, PT, R6, 0x48000, !P0 ;  /* 0x000480000600780c */ /* 0x000fe40004741270 */
[----:B------:R-:W-:Y:S01]  /*0230*/  ISETP.LT.AND P0, PT, R7, 0x48000, !P0 ;  /* 0x000480000700780c */ /* 0x000fe20004701270 */
[C---:B------:R-:W-:Y:S02]  /*0240*/  VIADD R7, R5.reuse, 0x90 ;  /* 0x0000009005077836 */ /* 0x040fe40000000000 */
[C---:B------:R-:W-:Y:S02]  /*0250*/  VIADD R9, R5.reuse, 0xd8 ;  /* 0x000000d805097836 */ /* 0x040fe40000000000 */
[C---:B------:R-:W-:Y:S02]  /*0260*/  VIADD R11, R5.reuse, 0x120 ;  /* 0x00000120050b7836 */ /* 0x040fe40000000000 */
[----:B------:R-:W-:-:S02]  /*0270*/  VIADD R13, R5, 0x168 ;  /* 0x00000168050d7836 */ /* 0x000fc40000000000 */
[C---:B------:R-:W-:Y:S02]  /*0280*/  VIADD R23, R5.reuse, 0x1b0 ;  /* 0x000001b005177836 */ /* 0x040fe40000000000 */
[C---:B------:R-:W-:Y:S02]  /*0290*/  VIADD R25, R5.reuse, 0x1f8 ;  /* 0x000001f805197836 */ /* 0x040fe40000000000 */
[----:B-1----:R-:W-:-:S04]  /*02a0*/  IMAD.WIDE R2, R5, 0x4, R16 ;  /* 0x0000000405027825 */ /* 0x002fc800078e0210 */
[----:B------:R-:W-:-:S04]  /*02b0*/  IMAD.WIDE R4, R7, 0x4, R16 ;  /* 0x0000000407047825 */ /* 0x000fc800078e0210 */
[----:B------:R-:W-:-:S04]  /*02c0*/  IMAD.WIDE R6, R9, 0x4, R16 ;  /* 0x0000000409067825 */ /* 0x000fc800078e0210 */
[----:B------:R-:W-:Y:S01]  /*02d0*/  IMAD.WIDE R8, R11, 0x4, R16 ;  /* 0x000000040b087825 */ /* 0x000fe200078e0210 */
[----:B------:R-:W-:-:S03]  /*02e0*/  CS2R R20, SRZ ;  /* 0x0000000000147805 */ /* 0x000fc6000001ff00 */
[----:B------:R-:W-:-:S03]  /*02f0*/  IMAD.WIDE R10, R13, 0x4, R16 ;  /* 0x000000040d0a7825 */ /* 0x000fc600078e0210 */
[----:B------:R1:W3:Y:S01]  /*0300*/  @P6 LDG.E.EL R20, desc[UR6][R4.64] ;  /* 0x0000000604146981 */ /* 0x0002e2000c2e1900 */
[--C-:B------:R-:W-:Y:S01]  /*0310*/  IMAD.WIDE R12, R23, 0x4, R16.reuse ;  /* 0x00000004170c7825 */ /* 0x100fe200078e0210 */
[----:B------:R-:W-:Y:S02]  /*0320*/  CS2R R22, SRZ ;  /* 0x0000000000167805 */ /* 0x000fe4000001ff00 */
[----:B------:R-:W4:Y:S01]  /*0330*/  @P5 LDG.E.EL R21, desc[UR6][R6.64] ;  /* 0x0000000606155981 */ /* 0x000f22000c2e1900 */
[----:B------:R-:W-:Y:S01]  /*0340*/  IMAD.WIDE R16, R25, 0x4, R16 ;  /* 0x0000000419107825 */ /* 0x000fe200078e0210 */
[----:B------:R-:W-:Y:S02]  /*0350*/  CS2R R24, SRZ ;  /* 0x0000000000187805 */ /* 0x000fe4000001ff00 */
[----:B------:R-:W5:Y:S01]  /*0360*/  @P4 LDG.E.EL R22, desc[UR6][R8.64] ;  /* 0x0000000608164981 */ /* 0x000f62000c2e1900 */
[----:B------:R-:W-:-:S03]  /*0370*/  IMAD.MOV.U32 R26, RZ, RZ, RZ ;  /* 0x000000ffff1a7224 */ /* 0x000fc600078e00ff */
[----:B------:R-:W5:Y:S04]  /*0380*/  @P3 LDG.E.EL R24, desc[UR6][R10.64] ;  /* 0x000000060a183981 */ /* 0x000f68000c2e1900 */
[----:B------:R1:W5:Y:S04]  /*0390*/  @P2 LDG.E.EL R23, desc[UR6][R12.64] ;  /* 0x000000060c172981 */ /* 0x000368000c2e1900 */
[----:B------:R1:W5:Y:S04]  /*03a0*/  @P1 LDG.E.EL R25, desc[UR6][R2.64] ;  /* 0x0000000602191981 */ /* 0x000368000c2e1900 */
[----:B------:R-:W5:Y:S01]  /*03b0*/  @P0 LDG.E.EL R26, desc[UR6][R16.64] ;  /* 0x00000006101a0981 */ /* 0x000f62000c2e1900 */
[----:B------:R-:W1:Y:S01]  /*03c0*/  S2R R27, SR_TID.X ;  /* 0x00000000001b7919 */ /* 0x000e620000002100 */
[----:B------:R-:W1:Y:S01]  /*03d0*/  S2UR UR5, SR_CgaCtaId ;  /* 0x00000000000579c3 */ /* 0x000e620000008800 */
[----:B------:R-:W-:-:S02]  /*03e0*/  UMOV UR4, 0x400 ;  /* 0x0000040000047882 */ /* 0x000fc40000000000 */
[----:B01----:R-:W-:Y:S01]  /*03f0*/  UPRMT UR4, UR5, 0x654, UR4 ;  /* 0x0000065405047896 */ /* 0x003fe20008000004 */
[----:B------:R-:W-:Y:S01]  /*0400*/  IMAD.SHL.U32 R4, R27, 0x40, RZ ;  /* 0x000000401b047824 */ /* 0x000fe200078e00ff */
[----:B------:R-:W-:-:S04]  /*0410*/  SHF.R.U32.HI R5, RZ, 0x4, R27 ;  /* 0x00000004ff057819 */ /* 0x000fc8000001161b */
[----:B------:R-:W-:Y:S02]  /*0420*/  SGXT.U32 R5, R5, 0x3 ;  /* 0x000000030505781a */ /* 0x000fe40000000000 */
[----:B------:R-:W-:-:S04]  /*0430*/  LOP3.LUT R4, R4, 0x3c0, RZ, 0xc0, !PT ;  /* 0x000003c004047812 */ /* 0x000fc800078ec0ff */
[C---:B------:R-:W-:Y:S02]  /*0440*/  LOP3.LUT R5, R4.reuse, R5, RZ, 0xfc, !PT ;  /* 0x0000000504057212 */ /* 0x040fe400078efcff */
[----:B------:R-:W-:-:S05]  /*0450*/  LEA.HI R4, R4, UR4, RZ, 0x1e ;  /* 0x0000000404047c11 */ /* 0x000fca000f8ff0ff */
[----:B------:R-:W-:Y:S01]  /*0460*/  IMAD R13, R5, 0x4, R4 ;  /* 0x00000004050d7824 */ /* 0x000fe200078e0204 */
[C---:B------:R-:W-:Y:S01]  /*0470*/  LOP3.LUT R2, R27.reuse, 0x70, RZ, 0xc0, !PT ;  /* 0x000000701b027812 */ /* 0x040fe200078ec0ff */
[----:B------:R-:W-:-:S04]  /*0480*/  IMAD.SHL.U32 R8, R27, 0x4, RZ ;  /* 0x000000041b087824 */ /* 0x000fc800078e00ff */
[----:B------:R-:W-:Y:S01]  /*0490*/  VIADD R3, R2, UR4 ;  /* 0x0000000402037c36 */ /* 0x000fe20008000000 */
[----:B------:R-:W-:-:S05]  /*04a0*/  LOP3.LUT R8, R8, 0x1fc, RZ, 0xc0, !PT ;  /* 0x000001fc08087812 */ /* 0x000fca00078ec0ff */
[----:B------:R-:W-:Y:S02]  /*04b0*/  IMAD R4, R8, 0x4, R3 ;  /* 0x0000000408047824 */ /* 0x000fe400078e0203 */
[----:B------:R-:W-:Y:S01]  /*04c0*/  IMAD.SHL.U32 R18, R18, 0x4, RZ ;  /* 0x0000000412127824 */ /* 0x000fe200078e00ff */
[----:B------:R-:W0:Y:S04]  /*04d0*/  LDC.64 R2, c[0x0][0x218] ;  /* 0x00008600ff027b82 */ /* 0x000e280000000a00 */
[----:B------:R-:W-:-:S05]  /*04e0*/  LOP3.LUT R18, R19, 0x3c, R18, 0xf8, !PT ;  /* 0x0000003c13127812 */ /* 0x000fca00078ef812 */
[----:B------:R-:W-:-:S05]  /*04f0*/  IMAD.HI R9, R18, 0x2aaaaaab, RZ ;  /* 0x2aaaaaab12097827 */ /* 0x000fca00078e02ff */
[----:B------:R-:W-:-:S04]  /*0500*/  SHF.R.U32.HI R10, RZ, 0x1f, R9 ;  /* 0x0000001fff0a7819 */ /* 0x000fc80000011609 */
[----:B------:R-:W-:Y:S02]  /*0510*/  LEA.HI.SX32 R11, R9, R10, 0x1a ;  /* 0x0000000a090b7211 */ /* 0x000fe400078fd2ff */
[----:B------:R-:W-:Y:S02]  /*0520*/  LOP3.LUT R10, R8, 0x200, RZ, 0xfc, !PT ;  /* 0x00000200080a7812 */ /* 0x000fe400078efcff */
[----:B------:R-:W-:Y:S01]  /*0530*/  ISETP.GE.AND P0, PT, R18, 0x48000, PT ;  /* 0x000480001200780c */ /* 0x000fe20003f06270 */
[----:B------:R-:W-:Y:S01]  /*0540*/  IMAD R18, R11, -0x180, R18 ;  /* 0xfffffe800b127824 */ /* 0x000fe200078e0212 */
[----:B------:R-:W-:Y:S02]  /*0550*/  LOP3.LUT R9, R15, R0, RZ, 0xfc, !PT ;  /* 0x000000000f097212 */ /* 0x000fe400078efcff */
[----:B------:R-:W-:Y:S02]  /*0560*/  LOP3.LUT R0, R15, 0x8, R0, 0xfe, !PT ;  /* 0x000000080f007812 */ /* 0x000fe400078efe00 */
[----:B------:R-:W-:Y:S01]  /*0570*/  SHF.R.U32.HI R10, RZ, 0x2, R10 ;  /* 0x00000002ff0a7819 */ /* 0x000fe2000001160a */
[----:B------:R-:W-:Y:S01]  /*0580*/  IMAD R18, R11, 0xd80, R18 ;  /* 0x00000d800b127824 */ /* 0x000fe200078e0212 */
[----:B------:R-:W-:-:S02]  /*0590*/  ISETP.LT.AND P1, PT, R9, 0x9, !P0 ;  /* 0x000000090900780c */ /* 0x000fc40004721270 */
[----:B------:R-:W-:Y:S02]  /*05a0*/  ISETP.LT.AND P0, PT, R0, 0x9, !P0 ;  /* 0x000000090000780c */ /* 0x000fe40004701270 */
[----:B------:R-:W-:Y:S01]  /*05b0*/  LOP3.LUT R10, R10, 0xf0, RZ, 0xc0, !PT ;  /* 0x000000f00a0a7812 */ /* 0x000fe200078ec0ff */
[----:B------:R-:W-:-:S04]  /*05c0*/  IMAD R11, R9, 0x180, R18 ;  /* 0x00000180090b7824 */ /* 0x000fc800078e0212 */
[----:B------:R-:W-:Y:S02]  /*05d0*/  VIADD R9, R10, UR4 ;  /* 0x000000040a097c36 */ /* 0x000fe40008000000 */
[----:B0-----:R-:W-:-:S04]  /*05e0*/  IMAD.WIDE R10, R11, 0x4, R2 ;  /* 0x000000040b0a7825 */ /* 0x001fc800078e0202 */
[----:B------:R-:W-:Y:S01]  /*05f0*/  IMAD R9, R8, 0x4, R9 ;  /* 0x0000000408097824 */ /* 0x000fe200078e0209 */
[----:B--2---:R-:W-:Y:S04]  /*0600*/  STS [R13+0x20], R14 ;  /* 0x0000200e0d007388 */ /* 0x004fe80000000800 */
[----:B---3--:R-:W-:Y:S04]  /*0610*/  STS [R13+0x40], R20 ;  /* 0x000040140d007388 */ /* 0x008fe80000000800 */
[----:B----4-:R-:W-:Y:S04]  /*0620*/  STS [R13+0x60], R21 ;  /* 0x000060150d007388 */ /* 0x010fe80000000800 */
[----:B-----5:R-:W-:Y:S04]  /*0630*/  STS [R13+0x80], R22 ;  /* 0x000080160d007388 */ /* 0x020fe80000000800 */
[----:B------:R-:W-:Y:S04]  /*0640*/  STS [R13+0xa0], R24 ;  /* 0x0000a0180d007388 */ /* 0x000fe80000000800 */
[----:B------:R-:W-:Y:S04]  /*0650*/  STS [R13+0xc0], R23 ;  /* 0x0000c0170d007388 */ /* 0x000fe80000000800 */
[----:B------:R-:W-:Y:S04]  /*0660*/  STS [R13], R25 ;  /* 0x000000190d007388 */ /* 0x000fe80000000800 */
[----:B------:R-:W-:Y:S01]  /*0670*/  STS [R13+0xe0], R26 ;  /* 0x0000e01a0d007388 */ /* 0x000fe20000000800 */
[----:B------:R-:W-:Y:S06]  /*0680*/  BAR.SYNC.DEFER_BLOCKING 0x0 ;  /* 0x0000000000007b1d */ /* 0x000fec0000010000 */
[----:B------:R-:W0:Y:S04]  /*0690*/  LDS.128 R4, [R4] ;  /* 0x0000000004047984 */ /* 0x000e280000000c00 */
[----:B0-----:R0:W-:Y:S02]  /*06a0*/  @P1 STG.E.128 desc[UR6][R10.64], R4 ;  /* 0x000000040a001986 */ /* 0x0011e4000c101d06 */
[----:B0-----:R-:W-:Y:S05]  /*06b0*/  @!P0 EXIT ;  /* 0x000000000000894d */ /* 0x001fea0003800000 */
[----:B0-----:R-:W0:Y:S01]  /*06c0*/  LDS.128 R8, [R9+0x800] ;  /* 0x0008000009087984 */ /* 0x001e220000000c00 */
[----:B------:R-:W-:-:S04]  /*06d0*/  IMAD R5, R0, 0x180, R18 ;  /* 0x0000018000057824 */ /* 0x000fc800078e0212 */
[----:B------:R-:W-:-:S05]  /*06e0*/  IMAD.WIDE R2, R5, 0x4, R2 ;  /* 0x0000000405027825 */ /* 0x000fca00078e0202 */
[----:B0-----:R-:W-:Y:S01]  /*06f0*/  STG.E.128 desc[UR6][R2.64], R8 ;  /* 0x0000000802007986 */ /* 0x001fe2000c101d06 */
[----:B------:R-:W-:Y:S05]  /*0700*/  EXIT ;  /* 0x000000000000794d */ /* 0x000fea0003800000 */
.L_x_0:
[----:B------:R-:W-:-:S00]  /*0710*/  BRA `(.L_x_0) ;  /* 0xfffffffc00fc7947 */ /* 0x000fc0000383ffff */
[----:B------:R-:W-:-:S00]  /*0720*/  NOP ;  /* 0x0000000000007918 */ /* 0x000fc00000000000 */
        /* <DEDUP_REMOVED lines=13> */
.L_x_1:


//--------------------- .nv.shared.triton_poi_fused_6 --------------------------
	.section	.nv.shared.triton_poi_fused_6,"aw",@nobits
	.sectionflags	@""
	.align	16
	.zero		1024


//--------------------- .nv.constant0.triton_poi_fused_6 --------------------------
	.section	.nv.constant0.triton_poi_fused_6,"a",@progbits
	.sectionflags	@""
	.align	4
.nv.constant0.triton_poi_fused_6:
	.zero		552
